//
// Generated by NVIDIA NVVM Compiler
//
// Compiler Build ID: CL-36424714
// Cuda compilation tools, release 13.0, V13.0.88
// Based on NVVM 20.0.0
//

.version 9.0
.target sm_100
.address_size 64

	// .globl	_Z15replaceElementsPiS_ii

.visible .entry _Z15replaceElementsPiS_ii(
	.param .u64 .ptr .align 1 _Z15replaceElementsPiS_ii_param_0,
	.param .u64 .ptr .align 1 _Z15replaceElementsPiS_ii_param_1,
	.param .u32 _Z15replaceElementsPiS_ii_param_2,
	.param .u32 _Z15replaceElementsPiS_ii_param_3
)
{
	.reg .pred 	%p<18>;
	.reg .b32 	%r<85>;
	.reg .b64 	%rd<11>;

	ld.param.u64 	%rd4, [_Z15replaceElementsPiS_ii_param_0];
	ld.param.u64 	%rd5, [_Z15replaceElementsPiS_ii_param_1];
	ld.param.u32 	%r31, [_Z15replaceElementsPiS_ii_param_2];
	ld.param.u32 	%r32, [_Z15replaceElementsPiS_ii_param_3];
	cvta.to.global.u64 	%rd1, %rd5;
	cvta.to.global.u64 	%rd2, %rd4;
	mov.u32 	%r33, %ctaid.x;
	mov.u32 	%r34, %ntid.x;
	mov.u32 	%r35, %tid.x;
	mad.lo.s32 	%r1, %r33, %r34, %r35;
	mov.u32 	%r36, %ctaid.y;
	mov.u32 	%r37, %ntid.y;
	mov.u32 	%r38, %tid.y;
	mad.lo.s32 	%r2, %r36, %r37, %r38;
	setp.ge.s32 	%p1, %r2, %r31;
	setp.ge.s32 	%p2, %r1, %r32;
	or.pred  	%p3, %p1, %p2;
	@%p3 bra 	$L__BB0_15;
	setp.eq.s32 	%p4, %r2, 0;
	setp.lt.s32 	%p5, %r1, 1;
	or.pred  	%p6, %p4, %p5;
	add.s32 	%r39, %r31, -1;
	setp.ge.u32 	%p7, %r2, %r39;
	or.pred  	%p8, %p6, %p7;
	add.s32 	%r40, %r32, -1;
	setp.ge.s32 	%p9, %r1, %r40;
	or.pred  	%p10, %p8, %p9;
	@%p10 bra 	$L__BB0_14;
	mad.lo.s32 	%r44, %r32, %r2, %r1;
	mul.wide.s32 	%rd9, %r44, 4;
	add.s64 	%rd10, %rd2, %rd9;
	add.s64 	%rd3, %rd1, %rd9;
	ld.global.u32 	%r3, [%rd10];
	setp.lt.s32 	%p11, %r3, 1;
	mov.b32 	%r73, 0;
	@%p11 bra 	$L__BB0_5;
	mov.b32 	%r73, 0;
	mov.u32 	%r74, %r3;
$L__BB0_4:
	add.s32 	%r73, %r73, 1;
	shr.u32 	%r12, %r74, 1;
	setp.lt.u32 	%p12, %r74, 2;
	mov.u32 	%r74, %r12;
	@%p12 bra 	$L__BB0_5;
	bra.uni 	$L__BB0_4;
$L__BB0_5:
	setp.lt.s32 	%p13, %r73, 1;
	mov.b32 	%r84, 0;
	@%p13 bra 	$L__BB0_13;
	not.b32 	%r5, %r3;
	and.b32  	%r6, %r73, 3;
	setp.lt.u32 	%p14, %r73, 4;
	mov.b32 	%r84, 0;
	@%p14 bra 	$L__BB0_10;
	add.s32 	%r76, %r73, -2;
	and.b32  	%r50, %r73, -4;
	neg.s32 	%r75, %r50;
	mov.b32 	%r84, 0;
$L__BB0_8:
	add.s32 	%r51, %r76, 1;
	shr.u32 	%r52, %r5, %r51;
	and.b32  	%r53, %r52, 1;
	mul.lo.s32 	%r54, %r84, 10;
	or.b32  	%r55, %r53, %r54;
	add.s32 	%r56, %r76, -2;
	shr.u32 	%r57, %r5, %r76;
	and.b32  	%r58, %r57, 1;
	mul.lo.s32 	%r59, %r55, 10;
	or.b32  	%r60, %r58, %r59;
	add.s32 	%r61, %r76, -1;
	shr.u32 	%r62, %r5, %r61;
	and.b32  	%r63, %r62, 1;
	mul.lo.s32 	%r64, %r60, 10;
	or.b32  	%r65, %r63, %r64;
	shr.u32 	%r66, %r5, %r56;
	and.b32  	%r67, %r66, 1;
	mul.lo.s32 	%r68, %r65, 10;
	or.b32  	%r84, %r67, %r68;
	add.s32 	%r76, %r76, -4;
	add.s32 	%r75, %r75, 4;
	setp.ne.s32 	%p15, %r75, 0;
	@%p15 bra 	$L__BB0_8;
	add.s32 	%r73, %r76, 2;
$L__BB0_10:
	setp.eq.s32 	%p16, %r6, 0;
	@%p16 bra 	$L__BB0_13;
	neg.s32 	%r81, %r6;
$L__BB0_12:
	.pragma "nounroll";
	add.s32 	%r73, %r73, -1;
	shr.u32 	%r69, %r5, %r73;
	and.b32  	%r70, %r69, 1;
	mul.lo.s32 	%r71, %r84, 10;
	or.b32  	%r84, %r70, %r71;
	add.s32 	%r81, %r81, 1;
	setp.ne.s32 	%p17, %r81, 0;
	@%p17 bra 	$L__BB0_12;
$L__BB0_13:
	st.global.u32 	[%rd3], %r84;
	bra.uni 	$L__BB0_15;
$L__BB0_14:
	mad.lo.s32 	%r41, %r32, %r2, %r1;
	mul.wide.s32 	%rd6, %r41, 4;
	add.s64 	%rd7, %rd2, %rd6;
	ld.global.u32 	%r42, [%rd7];
	add.s64 	%rd8, %rd1, %rd6;
	st.global.u32 	[%rd8], %r42;
$L__BB0_15:
	ret;

}


// ===== COMPILED SASS (sm_100) =====

	.target	sm_100

	.elftype	@"ET_EXEC"


//--------------------- .note.nv.tkinfo           --------------------------
	.section	.note.nv.tkinfo,"",@"SHT_NOTE"
	.sectionflags	@"SHF_NOTE_NV_TKINFO"
	.tkinfo
        /*0018*/ 	.word	0x00000002
        /*0030*/ 	.string	""
        /*0030*/ 	.string	"ptxas"
        /*0030*/ 	.string	"Cuda compilation tools, release 13.0, V13.0.88"
        /*0030*/ 	.string	"Build cuda_13.0.r13.0/compiler.36424714_0"
        /*0030*/ 	.string	"-arch sm_100 -m 64 "



//--------------------- .note.nv.cuinfo           --------------------------
	.section	.note.nv.cuinfo,"",@"SHT_NOTE"
	.sectionflags	@"SHF_NOTE_NV_CUINFO"
        /*0018*/ 	.short	0x0002
        /*001a*/ 	.short	0x0064
        /*001c*/ 	.short	0x0082
	.zero		2


//--------------------- .nv.info                  --------------------------
	.section	.nv.info,"",@"SHT_CUDA_INFO"
	.align	4


	//----- nvinfo : EIATTR_REGCOUNT
	.align		4
        /*0000*/ 	.byte	0x04, 0x2f
        /*0002*/ 	.short	(.L_1 - .L_0)
	.align		4
.L_0:
        /*0004*/ 	.word	index@(_Z15replaceElementsPiS_ii)
        /*0008*/ 	.word	0x0000000e


	//----- nvinfo : EIATTR_FRAME_SIZE
	.align		4
.L_1:
        /*000c*/ 	.byte	0x04, 0x11
        /*000e*/ 	.short	(.L_3 - .L_2)
	.align		4
.L_2:
        /*0010*/ 	.word	index@(_Z15replaceElementsPiS_ii)
        /*0014*/ 	.word	0x00000000


	//----- nvinfo : EIATTR_MIN_STACK_SIZE
	.align		4
.L_3:
        /*0018*/ 	.byte	0x04, 0x12
        /*001a*/ 	.short	(.L_5 - .L_4)
	.align		4
.L_4:
        /*001c*/ 	.word	index@(_Z15replaceElementsPiS_ii)
        /*0020*/ 	.word	0x00000000
.L_5:


//--------------------- .nv.compat                --------------------------
	.section	.nv.compat,"",@"SHT_CUDA_COMPAT_INFO"
	.align	4
        /*0000*/ 	.byte	0x02, 0x09, 0x00, 0x00, 0x02, 0x02, 0x01, 0x00, 0x02, 0x05, 0x05, 0x00, 0x03, 0x07, 0x01, 0x01
        /*0010*/ 	.byte	0x02, 0x03, 0x00, 0x00, 0x02, 0x06, 0x01, 0x00, 0x04, 0x0b, 0x08, 0x00, 0x09, 0x00, 0x00, 0x00
        /*0020*/ 	.byte	0x00, 0x00, 0x00, 0x00


//--------------------- .nv.info._Z15replaceElementsPiS_ii --------------------------
	.section	.nv.info._Z15replaceElementsPiS_ii,"",@"SHT_CUDA_INFO"
	.sectionflags	@""
	.align	4


	//----- nvinfo : EIATTR_CUDA_API_VERSION
	.align		4
        /*0000*/ 	.byte	0x04, 0x37
        /*0002*/ 	.short	(.L_7 - .L_6)
.L_6:
        /*0004*/ 	.word	0x00000082


	//----- nvinfo : EIATTR_KPARAM_INFO
	.align		4
.L_7:
        /*0008*/ 	.byte	0x04, 0x17
        /*000a*/ 	.short	(.L_9 - .L_8)
.L_8:
        /*000c*/ 	.word	0x00000000
        /*0010*/ 	.short	0x0003
        /*0012*/ 	.short	0x0014
        /*0014*/ 	.byte	0x00, 0xf0, 0x11, 0x00


	//----- nvinfo : EIATTR_KPARAM_INFO
	.align		4
.L_9:
        /*0018*/ 	.byte	0x04, 0x17
        /*001a*/ 	.short	(.L_11 - .L_10)
.L_10:
        /*001c*/ 	.word	0x00000000
        /*0020*/ 	.short	0x0002
        /*0022*/ 	.short	0x0010
        /*0024*/ 	.byte	0x00, 0xf0, 0x11, 0x00


	//----- nvinfo : EIATTR_KPARAM_INFO
	.align		4
.L_11:
        /*0028*/ 	.byte	0x04, 0x17
        /*002a*/ 	.short	(.L_13 - .L_12)
.L_12:
        /*002c*/ 	.word	0x00000000
        /*0030*/ 	.short	0x0001
        /*0032*/ 	.short	0x0008
        /*0034*/ 	.byte	0x00, 0xf5, 0x21, 0x00


	//----- nvinfo : EIATTR_KPARAM_INFO
	.align		4
.L_13:
        /*0038*/ 	.byte	0x04, 0x17
        /*003a*/ 	.short	(.L_15 - .L_14)
.L_14:
        /*003c*/ 	.word	0x00000000
        /*0040*/ 	.short	0x0000
        /*0042*/ 	.short	0x0000
        /*0044*/ 	.byte	0x00, 0xf5, 0x21, 0x00


	//----- nvinfo : EIATTR_SPARSE_MMA_MASK
	.align		4
.L_15:
        /*0048*/ 	.byte	0x03, 0x50
        /*004a*/ 	.short	0x0000


	//----- nvinfo : EIATTR_MAXREG_COUNT
	.align		4
        /*004c*/ 	.byte	0x03, 0x1b
        /*004e*/ 	.short	0x00ff


	//----- nvinfo : EIATTR_MERCURY_ISA_VERSION
	.align		4
        /*0050*/ 	.byte	0x03, 0x5f
        /*0052*/ 	.short	0x0101


	//----- nvinfo : EIATTR_VRC_CTA_INIT_COUNT
	.align		4
        /*0054*/ 	.byte	0x02, 0x4a
	.zero		1
	.zero		1


	//----- nvinfo : EIATTR_EXIT_INSTR_OFFSETS
	.align		4
        /*0058*/ 	.byte	0x04, 0x1c
        /*005a*/ 	.short	(.L_17 - .L_16)


	//   ....[0]....
.L_16:
        /*005c*/ 	.word	0x000000c0


	//   ....[1]....
        /*0060*/ 	.word	0x00000570


	//   ....[2]....
        /*0064*/ 	.word	0x000005f0


	//----- nvinfo : EIATTR_CRS_STACK_SIZE
	.align		4
.L_17:
        /*0068*/ 	.byte	0x04, 0x1e
        /*006a*/ 	.short	(.L_19 - .L_18)
.L_18:
        /*006c*/ 	.word	0x00000000


	//----- nvinfo : EIATTR_CBANK_PARAM_SIZE
	.align		4
.L_19:
        /*0070*/ 	.byte	0x03, 0x19
        /*0072*/ 	.short	0x0018


	//----- nvinfo : EIATTR_PARAM_CBANK
	.align		4
        /*0074*/ 	.byte	0x04, 0x0a
        /*0076*/ 	.short	(.L_21 - .L_20)
	.align		4
.L_20:
        /*0078*/ 	.word	index@(.nv.constant0._Z15replaceElementsPiS_ii)
        /*007c*/ 	.short	0x0380
        /*007e*/ 	.short	0x0018


	//----- nvinfo : EIATTR_SW_WAR
	.align		4
.L_21:
        /*0080*/ 	.byte	0x04, 0x36
        /*0082*/ 	.short	(.L_23 - .L_22)
.L_22:
        /*0084*/ 	.word	0x00000008
.L_23:


//--------------------- .nv.callgraph             --------------------------
	.section	.nv.callgraph,"",@"SHT_CUDA_CALLGRAPH"
	.align	4
	.sectionentsize	8
	.align		4
        /*0000*/ 	.word	0x00000000
	.align		4
        /*0004*/ 	.word	0xffffffff
	.align		4
        /*0008*/ 	.word	0x00000000
	.align		4
        /*000c*/ 	.word	0xfffffffe
	.align		4
        /*0010*/ 	.word	0x00000000
	.align		4
        /*0014*/ 	.word	0xfffffffd
	.align		4
        /*0018*/ 	.word	0x00000000
	.align		4
        /*001c*/ 	.word	0xfffffffc


//--------------------- .text._Z15replaceElementsPiS_ii --------------------------
	.section	.text._Z15replaceElementsPiS_ii,"ax",@progbits
	.align	128
        .global         _Z15replaceElementsPiS_ii
        .type           _Z15replaceElementsPiS_ii,@function
        .size           _Z15replaceElementsPiS_ii,(.L_x_12 - _Z15replaceElementsPiS_ii)
        .other          _Z15replaceElementsPiS_ii,@"STO_CUDA_ENTRY STV_DEFAULT"
_Z15replaceElementsPiS_ii:
.text._Z15replaceElementsPiS_ii:
[----:B------:R-:W-:Y:S01]  /*0000*/  LDC R1, c[0x0][0x37c] ;  /* 0x0000df00ff017b82 */ /* 0x000fe20000000800 */
[----:B------:R-:W0:Y:S07]  /*0010*/  S2R R3, SR_TID.X ;  /* 0x0000000000037919 */ /* 0x000e2e0000002100 */
[----:B------:R-:W0:Y:S01]  /*0020*/  S2UR UR6, SR_CTAID.X ;  /* 0x00000000000679c3 */ /* 0x000e220000002500 */
[----:B------:R-:W1:Y:S01]  /*0030*/  LDCU.64 UR4, c[0x0][0x390] ;  /* 0x00007200ff0477ac */ /* 0x000e620008000a00 */
[----:B------:R-:W2:Y:S06]  /*0040*/  S2R R2, SR_TID.Y ;  /* 0x0000000000027919 */ /* 0x000eac0000002200 */
[----:B------:R-:W0:Y:S08]  /*0050*/  LDC R0, c[0x0][0x360] ;  /* 0x0000d800ff007b82 */ /* 0x000e300000000800 */
[----:B------:R-:W2:Y:S08]  /*0060*/  S2UR UR7, SR_CTAID.Y ;  /* 0x00000000000779c3 */ /* 0x000eb00000002600 */
[----:B------:R-:W2:Y:S01]  /*0070*/  LDC R5, c[0x0][0x364] ;  /* 0x0000d900ff057b82 */ /* 0x000ea20000000800 */
[----:B0-----:R-:W-:-:S05]  /*0080*/  IMAD R0, R0, UR6, R3 ;  /* 0x0000000600007c24 */ /* 0x001fca000f8e0203 */
[----:B-1----:R-:W-:Y:S01]  /*0090*/  ISETP.GE.AND P0, PT, R0, UR5, PT ;  /* 0x0000000500007c0c */ /* 0x002fe2000bf06270 */
[----:B--2---:R-:W-:-:S05]  /*00a0*/  IMAD R5, R5, UR7, R2 ;  /* 0x0000000705057c24 */ /* 0x004fca000f8e0202 */
[----:B------:R-:W-:-:S13]  /*00b0*/  ISETP.GE.OR P0, PT, R5, UR4, P0 ;  /* 0x0000000405007c0c */ /* 0x000fda0008706670 */
[----:B------:R-:W-:Y:S05]  /*00c0*/  @P0 EXIT ;  /* 0x000000000000094d */ /* 0x000fea0003800000 */
[----:B------:R-:W-:Y:S01]  /*00d0*/  ISETP.GE.AND P0, PT, R0, 0x1, PT ;  /* 0x000000010000780c */ /* 0x000fe20003f06270 */
[----:B------:R-:W-:Y:S02]  /*00e0*/  UIADD3 UR4, UPT, UPT, UR4, -0x1, URZ ;  /* 0xffffffff04047890 */ /* 0x000fe4000fffe0ff */
[----:B------:R-:W-:Y:S01]  /*00f0*/  UIADD3 UR6, UPT, UPT, UR5, -0x1, URZ ;  /* 0xffffffff05067890 */ /* 0x000fe2000fffe0ff */
[C---:B------:R-:W-:Y:S01]  /*0100*/  ISETP.EQ.OR P0, PT, R5.reuse, RZ, !P0 ;  /* 0x000000ff0500720c */ /* 0x040fe20004702670 */
[----:B------:R-:W0:Y:S03]  /*0110*/  LDCU.64 UR8, c[0x0][0x358] ;  /* 0x00006b00ff0877ac */ /* 0x000e260008000a00 */
[----:B------:R-:W-:-:S04]  /*0120*/  ISETP.GE.U32.OR P0, PT, R5, UR4, P0 ;  /* 0x0000000405007c0c */ /* 0x000fc80008706470 */
[----:B------:R-:W-:-:S13]  /*0130*/  ISETP.GE.OR P0, PT, R0, UR6, P0 ;  /* 0x0000000600007c0c */ /* 0x000fda0008706670 */
[----:B0-----:R-:W-:Y:S05]  /*0140*/  @P0 BRA `(.L_x_0) ;  /* 0x00000004000c0947 */ /* 0x001fea0003800000 */
[----:B------:R-:W0:Y:S01]  /*0150*/  LDC.64 R2, c[0x0][0x380] ;  /* 0x0000e000ff027b82 */ /* 0x000e220000000a00 */
[----:B------:R-:W-:-:S07]  /*0160*/  IMAD R7, R5, UR5, R0 ;  /* 0x0000000505077c24 */ /* 0x000fce000f8e0200 */
[----:B------:R-:W1:Y:S01]  /*0170*/  LDC.64 R4, c[0x0][0x388] ;  /* 0x0000e200ff047b82 */ /* 0x000e620000000a00 */
[----:B0-----:R-:W-:-:S05]  /*0180*/  IMAD.WIDE R2, R7, 0x4, R2 ;  /* 0x0000000407027825 */ /* 0x001fca00078e0202 */
[----:B------:R-:W2:Y:S01]  /*0190*/  LDG.E R0, desc[UR8][R2.64] ;  /* 0x0000000802007981 */ /* 0x000ea2000c1e1900 */
[----:B------:R-:W-:Y:S01]  /*01a0*/  BSSY.RECONVERGENT B0, `(.L_x_1) ;  /* 0x000000a000007945 */ /* 0x000fe20003800200 */
[----:B------:R-:W-:Y:S01]  /*01b0*/  IMAD.MOV.U32 R6, RZ, RZ, RZ ;  /* 0x000000ffff067224 */ /* 0x000fe200078e00ff */
[----:B--2---:R-:W-:-:S13]  /*01c0*/  ISETP.GE.AND P0, PT, R0, 0x1, PT ;  /* 0x000000010000780c */ /* 0x004fda0003f06270 */
[----:B-1----:R-:W-:Y:S05]  /*01d0*/  @!P0 BRA `(.L_x_2) ;  /* 0x0000000000188947 */ /* 0x002fea0003800000 */
[----:B------:R-:W-:Y:S02]  /*01e0*/  IMAD.MOV.U32 R6, RZ, RZ, RZ ;  /* 0x000000ffff067224 */ /* 0x000fe400078e00ff */
[----:B------:R-:W-:-:S07]  /*01f0*/  IMAD.MOV.U32 R2, RZ, RZ, R0 ;  /* 0x000000ffff027224 */ /* 0x000fce00078e0000 */
.L_x_3:
[----:B------:R-:W-:Y:S01]  /*0200*/  ISETP.GE.U32.AND P0, PT, R2, 0x2, PT ;  /* 0x000000020200780c */ /* 0x000fe20003f06070 */
[----:B------:R-:W-:Y:S01]  /*0210*/  VIADD R6, R6, 0x1 ;  /* 0x0000000106067836 */ /* 0x000fe20000000000 */
[----:B------:R-:W-:-:S11]  /*0220*/  SHF.R.U32.HI R2, RZ, 0x1, R2 ;  /* 0x00000001ff027819 */ /* 0x000fd60000011602 */
[----:B------:R-:W-:Y:S05]  /*0230*/  @P0 BRA `(.L_x_3) ;  /* 0xfffffffc00f00947 */ /* 0x000fea000383ffff */
.L_x_2:
[----:B------:R-:W-:Y:S05]  /*0240*/  BSYNC.RECONVERGENT B0 ;  /* 0x0000000000007941 */ /* 0x000fea0003800200 */
.L_x_1:
[----:B------:R-:W-:Y:S01]  /*0250*/  ISETP.GE.AND P0, PT, R6, 0x1, PT ;  /* 0x000000010600780c */ /* 0x000fe20003f06270 */
[----:B------:R-:W-:Y:S01]  /*0260*/  BSSY.RECONVERGENT B0, `(.L_x_4) ;  /* 0x000002f000007945 */ /* 0x000fe20003800200 */
[----:B------:R-:W-:Y:S02]  /*0270*/  IMAD.MOV.U32 R9, RZ, RZ, RZ ;  /* 0x000000ffff097224 */ /* 0x000fe400078e00ff */
[----:B------:R-:W-:-:S09]  /*0280*/  IMAD.WIDE R2, R7, 0x4, R4 ;  /* 0x0000000407027825 */ /* 0x000fd200078e0204 */
[----:B------:R-:W-:Y:S05]  /*0290*/  @!P0 BRA `(.L_x_5) ;  /* 0x0000000000ac8947 */ /* 0x000fea0003800000 */
[C---:B------:R-:W-:Y:S01]  /*02a0*/  ISETP.GE.U32.AND P0, PT, R6.reuse, 0x4, PT ;  /* 0x000000040600780c */ /* 0x040fe20003f06070 */
[----:B------:R-:W-:Y:S01]  /*02b0*/  BSSY.RECONVERGENT B1, `(.L_x_6) ;  /* 0x000001f000017945 */ /* 0x000fe20003800200 */
[----:B------:R-:W-:Y:S01]  /*02c0*/  LOP3.LUT R5, RZ, R0, RZ, 0x33, !PT ;  /* 0x00000000ff057212 */ /* 0x000fe200078e33ff */
[----:B------:R-:W-:Y:S01]  /*02d0*/  IMAD.MOV.U32 R9, RZ, RZ, RZ ;  /* 0x000000ffff097224 */ /* 0x000fe200078e00ff */
[----:B------:R-:W-:-:S09]  /*02e0*/  LOP3.LUT R11, R6, 0x3, RZ, 0xc0, !PT ;  /* 0x00000003060b7812 */ /* 0x000fd200078ec0ff */
[----:B------:R-:W-:Y:S05]  /*02f0*/  @!P0 BRA `(.L_x_7) ;  /* 0x0000000000688947 */ /* 0x000fea0003800000 */
[C---:B------:R-:W-:Y:S01]  /*0300*/  LOP3.LUT R0, R6.reuse, 0xfffffffc, RZ, 0xc0, !PT ;  /* 0xfffffffc06007812 */ /* 0x040fe200078ec0ff */
[----:B------:R-:W-:Y:S01]  /*0310*/  BSSY.RECONVERGENT B2, `(.L_x_8) ;  /* 0x0000017000027945 */ /* 0x000fe20003800200 */
[----:B------:R-:W-:Y:S01]  /*0320*/  IADD3 R6, PT, PT, R6, -0x2, RZ ;  /* 0xfffffffe06067810 */ /* 0x000fe20007ffe0ff */
[----:B------:R-:W-:Y:S02]  /*0330*/  IMAD.MOV.U32 R9, RZ, RZ, RZ ;  /* 0x000000ffff097224 */ /* 0x000fe400078e00ff */
[----:B------:R-:W-:-:S07]  /*0340*/  IMAD.MOV R0, RZ, RZ, -R0 ;  /* 0x000000ffff007224 */ /* 0x000fce00078e0a00 */
.L_x_9:
[----:B------:R-:W-:Y:S01]  /*0350*/  VIADD R4, R6, 0x1 ;  /* 0x0000000106047836 */ /* 0x000fe20000000000 */
[--C-:B------:R-:W-:Y:S01]  /*0360*/  SHF.R.U32.HI R7, RZ, R6, R5.reuse ;  /* 0x00000006ff077219 */ /* 0x100fe20000011605 */
[----:B------:R-:W-:Y:S01]  /*0370*/  VIADD R0, R0, 0x4 ;  /* 0x0000000400007836 */ /* 0x000fe20000000000 */
[C---:B------:R-:W-:Y:S01]  /*0380*/  IADD3 R8, PT, PT, R6.reuse, -0x2, RZ ;  /* 0xfffffffe06087810 */ /* 0x040fe20007ffe0ff */
[C---:B------:R-:W-:Y:S01]  /*0390*/  VIADD R10, R6.reuse, 0xffffffff ;  /* 0xffffffff060a7836 */ /* 0x040fe20000000000 */
[----:B------:R-:W-:Y:S01]  /*03a0*/  SHF.R.U32.HI R4, RZ, R4, R5 ;  /* 0x00000004ff047219 */ /* 0x000fe20000011605 */
[----:B------:R-:W-:Y:S01]  /*03b0*/  VIADD R6, R6, 0xfffffffc ;  /* 0xfffffffc06067836 */ /* 0x000fe20000000000 */
[----:B------:R-:W-:Y:S02]  /*03c0*/  ISETP.NE.AND P0, PT, R0, RZ, PT ;  /* 0x000000ff0000720c */ /* 0x000fe40003f05270 */
[----:B------:R-:W-:Y:S02]  /*03d0*/  LOP3.LUT R4, R4, 0x1, RZ, 0xc0, !PT ;  /* 0x0000000104047812 */ /* 0x000fe400078ec0ff */
[----:B------:R-:W-:-:S02]  /*03e0*/  LOP3.LUT R7, R7, 0x1, RZ, 0xc0, !PT ;  /* 0x0000000107077812 */ /* 0x000fc400078ec0ff */
[--C-:B------:R-:W-:Y:S01]  /*03f0*/  SHF.R.U32.HI R10, RZ, R10, R5.reuse ;  /* 0x0000000aff0a7219 */ /* 0x100fe20000011605 */
[----:B------:R-:W-:Y:S01]  /*0400*/  IMAD R4, R9, 0xa, R4 ;  /* 0x0000000a09047824 */ /* 0x000fe200078e0204 */
[----:B------:R-:W-:Y:S02]  /*0410*/  SHF.R.U32.HI R8, RZ, R8, R5 ;  /* 0x00000008ff087219 */ /* 0x000fe40000011605 */
[----:B------:R-:W-:Y:S01]  /*0420*/  LOP3.LUT R9, R10, 0x1, RZ, 0xc0, !PT ;  /* 0x000000010a097812 */ /* 0x000fe200078ec0ff */
[----:B------:R-:W-:Y:S01]  /*0430*/  IMAD R4, R4, 0xa, R7 ;  /* 0x0000000a04047824 */ /* 0x000fe200078e0207 */
[----:B------:R-:W-:-:S03]  /*0440*/  LOP3.LUT R8, R8, 0x1, RZ, 0xc0, !PT ;  /* 0x0000000108087812 */ /* 0x000fc600078ec0ff */
[----:B------:R-:W-:-:S04]  /*0450*/  IMAD R9, R4, 0xa, R9 ;  /* 0x0000000a04097824 */ /* 0x000fc800078e0209 */
[----:B------:R-:W-:Y:S01]  /*0460*/  IMAD R9, R9, 0xa, R8 ;  /* 0x0000000a09097824 */ /* 0x000fe200078e0208 */
[----:B------:R-:W-:Y:S06]  /*0470*/  @P0 BRA `(.L_x_9) ;  /* 0xfffffffc00b40947 */ /* 0x000fec000383ffff */
[----:B------:R-:W-:Y:S05]  /*0480*/  BSYNC.RECONVERGENT B2 ;  /* 0x0000000000027941 */ /* 0x000fea0003800200 */
.L_x_8:
[----:B------:R-:W-:-:S07]  /*0490*/  VIADD R6, R6, 0x2 ;  /* 0x0000000206067836 */ /* 0x000fce0000000000 */
.L_x_7:
[----:B------:R-:W-:Y:S05]  /*04a0*/  BSYNC.RECONVERGENT B1 ;  /* 0x0000000000017941 */ /* 0x000fea0003800200 */
.L_x_6:
[----:B------:R-:W-:-:S13]  /*04b0*/  ISETP.NE.AND P0, PT, R11, RZ, PT ;  /* 0x000000ff0b00720c */ /* 0x000fda0003f05270 */
[----:B------:R-:W-:Y:S05]  /*04c0*/  @!P0 BRA `(.L_x_5) ;  /* 0x0000000000208947 */ /* 0x000fea0003800000 */
[----:B------:R-:W-:-:S07]  /*04d0*/  IADD3 R0, PT, PT, -R11, RZ, RZ ;  /* 0x000000ff0b007210 */ /* 0x000fce0007ffe1ff */
.L_x_10:
[----:B------:R-:W-:Y:S02]  /*04e0*/  VIADD R0, R0, 0x1 ;  /* 0x0000000100007836 */ /* 0x000fe40000000000 */
[----:B------:R-:W-:-:S03]  /*04f0*/  VIADD R6, R6, 0xffffffff ;  /* 0xffffffff06067836 */ /* 0x000fc60000000000 */
[----:B------:R-:W-:Y:S02]  /*0500*/  ISETP.NE.AND P0, PT, R0, RZ, PT ;  /* 0x000000ff0000720c */ /* 0x000fe40003f05270 */
[----:B------:R-:W-:-:S04]  /*0510*/  SHF.R.U32.HI R4, RZ, R6, R5 ;  /* 0x00000006ff047219 */ /* 0x000fc80000011605 */
[----:B------:R-:W-:-:S05]  /*0520*/  LOP3.LUT R4, R4, 0x1, RZ, 0xc0, !PT ;  /* 0x0000000104047812 */ /* 0x000fca00078ec0ff */
[----:B------:R-:W-:Y:S02]  /*0530*/  IMAD R9, R9, 0xa, R4 ;  /* 0x0000000a09097824 */ /* 0x000fe400078e0204 */
[----:B------:R-:W-:Y:S05]  /*0540*/  @P0 BRA `(.L_x_10) ;  /* 0xfffffffc00e40947 */ /* 0x000fea000383ffff */
.L_x_5:
[----:B------:R-:W-:Y:S05]  /*0550*/  BSYNC.RECONVERGENT B0 ;  /* 0x0000000000007941 */ /* 0x000fea0003800200 */
.L_x_4:
[----:B------:R-:W-:Y:S01]  /*0560*/  STG.E desc[UR8][R2.64], R9 ;  /* 0x0000000902007986 */ /* 0x000fe2000c101908 */
[----:B------:R-:W-:Y:S05]  /*0570*/  EXIT ;  /* 0x000000000000794d */ /* 0x000fea0003800000 */
.L_x_0:
[----:B------:R-:W0:Y:S01]  /*0580*/  LDC.64 R2, c[0x0][0x380] ;  /* 0x0000e000ff027b82 */ /* 0x000e220000000a00 */
[----:B------:R-:W-:-:S07]  /*0590*/  IMAD R7, R5, UR5, R0 ;  /* 0x0000000505077c24 */ /* 0x000fce000f8e0200 */
[----:B------:R-:W1:Y:S01]  /*05a0*/  LDC.64 R4, c[0x0][0x388] ;  /* 0x0000e200ff047b82 */ /* 0x000e620000000a00 */
[----:B0-----:R-:W-:-:S06]  /*05b0*/  IMAD.WIDE R2, R7, 0x4, R2 ;  /* 0x0000000407027825 */ /* 0x001fcc00078e0202 */
[----:B------:R-:W2:Y:S01]  /*05c0*/  LDG.E R3, desc[UR8][R2.64] ;  /* 0x0000000802037981 */ /* 0x000ea2000c1e1900 */
[----:B-1----:R-:W-:-:S05]  /*05d0*/  IMAD.WIDE R4, R7, 0x4, R4 ;  /* 0x0000000407047825 */ /* 0x002fca00078e0204 */
[----:B--2---:R-:W-:Y:S01]  /*05e0*/  STG.E desc[UR8][R4.64], R3 ;  /* 0x0000000304007986 */ /* 0x004fe2000c101908 */
[----:B------:R-:W-:Y:S05]  /*05f0*/  EXIT ;  /* 0x000000000000794d */ /* 0x000fea0003800000 */
.L_x_11:
[----:B------:R-:W-:-:S00]  /*0600*/  BRA `(.L_x_11) ;  /* 0xfffffffc00fc7947 */ /* 0x000fc0000383ffff */
[----:B------:R-:W-:-:S00]  /*0610*/  NOP ;  /* 0x0000000000007918 */ /* 0x000fc00000000000 */
        /* <DEDUP_REMOVED lines=14> */
.L_x_12:


//--------------------- .nv.shared.reserved.0     --------------------------
	.section	.nv.shared.reserved.0,"aw",@nobits
	.weak		__nv_reservedSMEM_offset_0_alias
	.size		__nv_reservedSMEM_offset_0_alias, 0, 64
	.other		__nv_reservedSMEM_offset_0_alias,@"STO_CUDA_RESERVED_SHARED STV_DEFAULT"
__nv_reservedSMEM_offset_0_alias:
	.zero		0
	.zero		64


//--------------------- .nv.constant0._Z15replaceElementsPiS_ii --------------------------
	.section	.nv.constant0._Z15replaceElementsPiS_ii,"a",@progbits
	.sectionflags	@""
	.align	4
.nv.constant0._Z15replaceElementsPiS_ii:
	.zero		920


//--------------------- SYMBOLS --------------------------

	.type		.nv.reservedSmem.offset0,@object
	.size		.nv.reservedSmem.offset0,0x4
